//
// Generated by NVIDIA NVVM Compiler
//
// Compiler Build ID: CL-36424714
// Cuda compilation tools, release 13.0, V13.0.88
// Based on NVVM 20.0.0
//

.version 9.0
.target sm_100
.address_size 64

	// .globl	_Z6jacobiPPPdS1_S1_id

.visible .entry _Z6jacobiPPPdS1_S1_id(
	.param .u64 .ptr .align 1 _Z6jacobiPPPdS1_S1_id_param_0,
	.param .u64 .ptr .align 1 _Z6jacobiPPPdS1_S1_id_param_1,
	.param .u64 .ptr .align 1 _Z6jacobiPPPdS1_S1_id_param_2,
	.param .u32 _Z6jacobiPPPdS1_S1_id_param_3,
	.param .f64 _Z6jacobiPPPdS1_S1_id_param_4
)
{
	.reg .pred 	%p<2>;
	.reg .b32 	%r<28>;
	.reg .b64 	%rd<49>;
	.reg .b64 	%fd<16>;

	ld.param.u64 	%rd1, [_Z6jacobiPPPdS1_S1_id_param_0];
	ld.param.u64 	%rd2, [_Z6jacobiPPPdS1_S1_id_param_1];
	ld.param.u64 	%rd3, [_Z6jacobiPPPdS1_S1_id_param_2];
	ld.param.u32 	%r4, [_Z6jacobiPPPdS1_S1_id_param_3];
	ld.param.f64 	%fd1, [_Z6jacobiPPPdS1_S1_id_param_4];
	mov.u32 	%r6, %ctaid.x;
	mov.u32 	%r7, %ntid.x;
	mul.lo.s32 	%r8, %r6, %r7;
	mov.u32 	%r9, %nctaid.x;
	mov.u32 	%r10, %tid.x;
	mad.lo.s32 	%r1, %r8, %r9, %r10;
	add.s32 	%r11, %r1, 1;
	mov.u32 	%r12, %ctaid.y;
	mov.u32 	%r13, %ntid.y;
	mul.lo.s32 	%r14, %r12, %r13;
	mov.u32 	%r15, %nctaid.y;
	mov.u32 	%r16, %tid.y;
	mad.lo.s32 	%r17, %r14, %r15, %r16;
	add.s32 	%r18, %r17, 1;
	mov.u32 	%r19, %ctaid.z;
	mov.u32 	%r20, %ntid.z;
	mul.lo.s32 	%r21, %r19, %r20;
	mov.u32 	%r22, %nctaid.z;
	mov.u32 	%r23, %tid.z;
	mad.lo.s32 	%r24, %r21, %r22, %r23;
	add.s32 	%r25, %r24, 1;
	max.s32 	%r26, %r11, %r18;
	max.s32 	%r27, %r26, %r25;
	setp.gt.s32 	%p1, %r27, %r4;
	@%p1 bra 	$L__BB0_2;
	cvta.to.global.u64 	%rd4, %rd2;
	cvta.to.global.u64 	%rd5, %rd3;
	cvta.to.global.u64 	%rd6, %rd1;
	mul.wide.s32 	%rd7, %r1, 8;
	add.s64 	%rd8, %rd4, %rd7;
	ld.global.u64 	%rd9, [%rd8];
	cvta.to.global.u64 	%rd10, %rd9;
	mul.wide.s32 	%rd11, %r17, 8;
	add.s64 	%rd12, %rd10, %rd11;
	ld.global.u64 	%rd13, [%rd12+8];
	cvta.to.global.u64 	%rd14, %rd13;
	mul.wide.s32 	%rd15, %r24, 8;
	add.s64 	%rd16, %rd14, %rd15;
	ld.global.f64 	%fd2, [%rd16+8];
	ld.global.u64 	%rd17, [%rd8+16];
	cvta.to.global.u64 	%rd18, %rd17;
	add.s64 	%rd19, %rd18, %rd11;
	ld.global.u64 	%rd20, [%rd19+8];
	cvta.to.global.u64 	%rd21, %rd20;
	add.s64 	%rd22, %rd21, %rd15;
	ld.global.f64 	%fd3, [%rd22+8];
	add.f64 	%fd4, %fd2, %fd3;
	ld.global.u64 	%rd23, [%rd8+8];
	cvta.to.global.u64 	%rd24, %rd23;
	add.s64 	%rd25, %rd24, %rd11;
	ld.global.u64 	%rd26, [%rd25];
	cvta.to.global.u64 	%rd27, %rd26;
	add.s64 	%rd28, %rd27, %rd15;
	ld.global.f64 	%fd5, [%rd28+8];
	ld.global.u64 	%rd29, [%rd25+16];
	cvta.to.global.u64 	%rd30, %rd29;
	add.s64 	%rd31, %rd30, %rd15;
	ld.global.f64 	%fd6, [%rd31+8];
	add.f64 	%fd7, %fd5, %fd6;
	ld.global.u64 	%rd32, [%rd25+8];
	cvta.to.global.u64 	%rd33, %rd32;
	add.s64 	%rd34, %rd33, %rd15;
	ld.global.f64 	%fd8, [%rd34];
	ld.global.f64 	%fd9, [%rd34+16];
	add.f64 	%fd10, %fd8, %fd9;
	add.f64 	%fd11, %fd4, %fd7;
	add.f64 	%fd12, %fd11, %fd10;
	add.s64 	%rd35, %rd5, %rd7;
	ld.global.u64 	%rd36, [%rd35+8];
	cvta.to.global.u64 	%rd37, %rd36;
	add.s64 	%rd38, %rd37, %rd11;
	ld.global.u64 	%rd39, [%rd38+8];
	cvta.to.global.u64 	%rd40, %rd39;
	add.s64 	%rd41, %rd40, %rd15;
	ld.global.f64 	%fd13, [%rd41+8];
	fma.rn.f64 	%fd14, %fd1, %fd13, %fd12;
	div.rn.f64 	%fd15, %fd14, 0d4018000000000000;
	add.s64 	%rd42, %rd6, %rd7;
	ld.global.u64 	%rd43, [%rd42+8];
	cvta.to.global.u64 	%rd44, %rd43;
	add.s64 	%rd45, %rd44, %rd11;
	ld.global.u64 	%rd46, [%rd45+8];
	cvta.to.global.u64 	%rd47, %rd46;
	add.s64 	%rd48, %rd47, %rd15;
	st.global.f64 	[%rd48+8], %fd15;
$L__BB0_2:
	ret;

}


// ===== COMPILED SASS (sm_100) =====

	.target	sm_100

	.elftype	@"ET_EXEC"


//--------------------- .note.nv.tkinfo           --------------------------
	.section	.note.nv.tkinfo,"",@"SHT_NOTE"
	.sectionflags	@"SHF_NOTE_NV_TKINFO"
	.tkinfo
        /*0018*/ 	.word	0x00000002
        /*0030*/ 	.string	""
        /*0030*/ 	.string	"ptxas"
        /*0030*/ 	.string	"Cuda compilation tools, release 13.0, V13.0.88"
        /*0030*/ 	.string	"Build cuda_13.0.r13.0/compiler.36424714_0"
        /*0030*/ 	.string	"-arch sm_100 -m 64 "



//--------------------- .note.nv.cuinfo           --------------------------
	.section	.note.nv.cuinfo,"",@"SHT_NOTE"
	.sectionflags	@"SHF_NOTE_NV_CUINFO"
        /*0018*/ 	.short	0x0002
        /*001a*/ 	.short	0x0064
        /*001c*/ 	.short	0x0082
	.zero		2


//--------------------- .nv.info                  --------------------------
	.section	.nv.info,"",@"SHT_CUDA_INFO"
	.align	4


	//----- nvinfo : EIATTR_REGCOUNT
	.align		4
        /*0000*/ 	.byte	0x04, 0x2f
        /*0002*/ 	.short	(.L_1 - .L_0)
	.align		4
.L_0:
        /*0004*/ 	.word	index@(_Z6jacobiPPPdS1_S1_id)
        /*0008*/ 	.word	0x00000020


	//----- nvinfo : EIATTR_FRAME_SIZE
	.align		4
.L_1:
        /*000c*/ 	.byte	0x04, 0x11
        /*000e*/ 	.short	(.L_3 - .L_2)
	.align		4
.L_2:
        /*0010*/ 	.word	index@($__internal_0_$__cuda_sm20_div_rn_f64_full)
        /*0014*/ 	.word	0x00000000


	//----- nvinfo : EIATTR_FRAME_SIZE
	.align		4
.L_3:
        /*0018*/ 	.byte	0x04, 0x11
        /*001a*/ 	.short	(.L_5 - .L_4)
	.align		4
.L_4:
        /*001c*/ 	.word	index@(_Z6jacobiPPPdS1_S1_id)
        /*0020*/ 	.word	0x00000000


	//----- nvinfo : EIATTR_MIN_STACK_SIZE
	.align		4
.L_5:
        /*0024*/ 	.byte	0x04, 0x12
        /*0026*/ 	.short	(.L_7 - .L_6)
	.align		4
.L_6:
        /*0028*/ 	.word	index@(_Z6jacobiPPPdS1_S1_id)
        /*002c*/ 	.word	0x00000000
.L_7:


//--------------------- .nv.compat                --------------------------
	.section	.nv.compat,"",@"SHT_CUDA_COMPAT_INFO"
	.align	4
        /*0000*/ 	.byte	0x02, 0x09, 0x00, 0x00, 0x02, 0x02, 0x01, 0x00, 0x02, 0x05, 0x05, 0x00, 0x03, 0x07, 0x01, 0x01
        /*0010*/ 	.byte	0x02, 0x03, 0x00, 0x00, 0x02, 0x06, 0x01, 0x00, 0x04, 0x0b, 0x08, 0x00, 0x01, 0x00, 0x00, 0x00
        /*0020*/ 	.byte	0x00, 0x00, 0x00, 0x00


//--------------------- .nv.info._Z6jacobiPPPdS1_S1_id --------------------------
	.section	.nv.info._Z6jacobiPPPdS1_S1_id,"",@"SHT_CUDA_INFO"
	.sectionflags	@""
	.align	4


	//----- nvinfo : EIATTR_CUDA_API_VERSION
	.align		4
        /*0000*/ 	.byte	0x04, 0x37
        /*0002*/ 	.short	(.L_9 - .L_8)
.L_8:
        /*0004*/ 	.word	0x00000082


	//----- nvinfo : EIATTR_KPARAM_INFO
	.align		4
.L_9:
        /*0008*/ 	.byte	0x04, 0x17
        /*000a*/ 	.short	(.L_11 - .L_10)
.L_10:
        /*000c*/ 	.word	0x00000000
        /*0010*/ 	.short	0x0004
        /*0012*/ 	.short	0x0020
        /*0014*/ 	.byte	0x00, 0xf0, 0x21, 0x00


	//----- nvinfo : EIATTR_KPARAM_INFO
	.align		4
.L_11:
        /*0018*/ 	.byte	0x04, 0x17
        /*001a*/ 	.short	(.L_13 - .L_12)
.L_12:
        /*001c*/ 	.word	0x00000000
        /*0020*/ 	.short	0x0003
        /*0022*/ 	.short	0x0018
        /*0024*/ 	.byte	0x00, 0xf0, 0x11, 0x00


	//----- nvinfo : EIATTR_KPARAM_INFO
	.align		4
.L_13:
        /*0028*/ 	.byte	0x04, 0x17
        /*002a*/ 	.short	(.L_15 - .L_14)
.L_14:
        /*002c*/ 	.word	0x00000000
        /*0030*/ 	.short	0x0002
        /*0032*/ 	.short	0x0010
        /*0034*/ 	.byte	0x00, 0xf5, 0x21, 0x00


	//----- nvinfo : EIATTR_KPARAM_INFO
	.align		4
.L_15:
        /*0038*/ 	.byte	0x04, 0x17
        /*003a*/ 	.short	(.L_17 - .L_16)
.L_16:
        /*003c*/ 	.word	0x00000000
        /*0040*/ 	.short	0x0001
        /*0042*/ 	.short	0x0008
        /*0044*/ 	.byte	0x00, 0xf5, 0x21, 0x00


	//----- nvinfo : EIATTR_KPARAM_INFO
	.align		4
.L_17:
        /*0048*/ 	.byte	0x04, 0x17
        /*004a*/ 	.short	(.L_19 - .L_18)
.L_18:
        /*004c*/ 	.word	0x00000000
        /*0050*/ 	.short	0x0000
        /*0052*/ 	.short	0x0000
        /*0054*/ 	.byte	0x00, 0xf5, 0x21, 0x00


	//----- nvinfo : EIATTR_SPARSE_MMA_MASK
	.align		4
.L_19:
        /*0058*/ 	.byte	0x03, 0x50
        /*005a*/ 	.short	0x0000


	//----- nvinfo : EIATTR_MAXREG_COUNT
	.align		4
        /*005c*/ 	.byte	0x03, 0x1b
        /*005e*/ 	.short	0x00ff


	//----- nvinfo : EIATTR_MERCURY_ISA_VERSION
	.align		4
        /*0060*/ 	.byte	0x03, 0x5f
        /*0062*/ 	.short	0x0101


	//----- nvinfo : EIATTR_VRC_CTA_INIT_COUNT
	.align		4
        /*0064*/ 	.byte	0x02, 0x4a
	.zero		1
	.zero		1


	//----- nvinfo : EIATTR_EXIT_INSTR_OFFSETS
	.align		4
        /*0068*/ 	.byte	0x04, 0x1c
        /*006a*/ 	.short	(.L_21 - .L_20)


	//   ....[0]....
.L_20:
        /*006c*/ 	.word	0x00000180


	//   ....[1]....
        /*0070*/ 	.word	0x000005b0


	//----- nvinfo : EIATTR_CRS_STACK_SIZE
	.align		4
.L_21:
        /*0074*/ 	.byte	0x04, 0x1e
        /*0076*/ 	.short	(.L_23 - .L_22)
.L_22:
        /*0078*/ 	.word	0x00000000


	//----- nvinfo : EIATTR_CBANK_PARAM_SIZE
	.align		4
.L_23:
        /*007c*/ 	.byte	0x03, 0x19
        /*007e*/ 	.short	0x0028


	//----- nvinfo : EIATTR_PARAM_CBANK
	.align		4
        /*0080*/ 	.byte	0x04, 0x0a
        /*0082*/ 	.short	(.L_25 - .L_24)
	.align		4
.L_24:
        /*0084*/ 	.word	index@(.nv.constant0._Z6jacobiPPPdS1_S1_id)
        /*0088*/ 	.short	0x0380
        /*008a*/ 	.short	0x0028


	//----- nvinfo : EIATTR_SW_WAR
	.align		4
.L_25:
        /*008c*/ 	.byte	0x04, 0x36
        /*008e*/ 	.short	(.L_27 - .L_26)
.L_26:
        /*0090*/ 	.word	0x00000008
.L_27:


//--------------------- .nv.callgraph             --------------------------
	.section	.nv.callgraph,"",@"SHT_CUDA_CALLGRAPH"
	.align	4
	.sectionentsize	8
	.align		4
        /*0000*/ 	.word	0x00000000
	.align		4
        /*0004*/ 	.word	0xffffffff
	.align		4
        /*0008*/ 	.word	0x00000000
	.align		4
        /*000c*/ 	.word	0xfffffffe
	.align		4
        /*0010*/ 	.word	0x00000000
	.align		4
        /*0014*/ 	.word	0xfffffffd
	.align		4
        /*0018*/ 	.word	0x00000000
	.align		4
        /*001c*/ 	.word	0xfffffffc


//--------------------- .text._Z6jacobiPPPdS1_S1_id --------------------------
	.section	.text._Z6jacobiPPPdS1_S1_id,"ax",@progbits
	.align	128
        .global         _Z6jacobiPPPdS1_S1_id
        .type           _Z6jacobiPPPdS1_S1_id,@function
        .size           _Z6jacobiPPPdS1_S1_id,(.L_x_7 - _Z6jacobiPPPdS1_S1_id)
        .other          _Z6jacobiPPPdS1_S1_id,@"STO_CUDA_ENTRY STV_DEFAULT"
_Z6jacobiPPPdS1_S1_id:
.text._Z6jacobiPPPdS1_S1_id:
[----:B------:R-:W-:Y:S01]  /*0000*/  LDC R1, c[0x0][0x37c] ;  /* 0x0000df00ff017b82 */ /* 0x000fe20000000800 */
[----:B------:R-:W0:Y:S07]  /*0010*/  S2R R0, SR_TID.Y ;  /* 0x0000000000007919 */ /* 0x000e2e0000002200 */
[----:B------:R-:W-:Y:S01]  /*0020*/  S2UR UR5, SR_CTAID.Y ;  /* 0x00000000000579c3 */ /* 0x000fe20000002600 */
[----:B------:R-:W1:Y:S01]  /*0030*/  LDCU UR6, c[0x0][0x360] ;  /* 0x00006c00ff0677ac */ /* 0x000e620008000800 */
[----:B------:R-:W2:Y:S01]  /*0040*/  S2R R3, SR_TID.X ;  /* 0x0000000000037919 */ /* 0x000ea20000002100 */
[----:B------:R-:W3:Y:S05]  /*0050*/  S2R R7, SR_TID.Z ;  /* 0x0000000000077919 */ /* 0x000eea0000002300 */
[----:B------:R-:W1:Y:S08]  /*0060*/  S2UR UR4, SR_CTAID.X ;  /* 0x00000000000479c3 */ /* 0x000e700000002500 */
[----:B------:R-:W2:Y:S01]  /*0070*/  LDC R4, c[0x0][0x370] ;  /* 0x0000dc00ff047b82 */ /* 0x000ea20000000800 */
[----:B------:R-:W4:Y:S07]  /*0080*/  LDCU UR7, c[0x0][0x364] ;  /* 0x00006c80ff0777ac */ /* 0x000f2e0008000800 */
[----:B------:R-:W0:Y:S01]  /*0090*/  LDC R5, c[0x0][0x374] ;  /* 0x0000dd00ff057b82 */ /* 0x000e220000000800 */
[----:B------:R-:W5:Y:S07]  /*00a0*/  LDCU UR9, c[0x0][0x368] ;  /* 0x00006d00ff0977ac */ /* 0x000f6e0008000800 */
[----:B------:R-:W5:Y:S01]  /*00b0*/  S2UR UR8, SR_CTAID.Z ;  /* 0x00000000000879c3 */ /* 0x000f620000002700 */
[----:B-1----:R-:W-:-:S02]  /*00c0*/  UIMAD UR4, UR4, UR6, URZ ;  /* 0x00000006040472a4 */ /* 0x002fc4000f8e02ff */
[----:B----4-:R-:W-:Y:S01]  /*00d0*/  UIMAD UR5, UR5, UR7, URZ ;  /* 0x00000007050572a4 */ /* 0x010fe2000f8e02ff */
[----:B------:R-:W1:Y:S04]  /*00e0*/  LDCU UR6, c[0x0][0x398] ;  /* 0x00007300ff0677ac */ /* 0x000e680008000800 */
[----:B------:R-:W3:Y:S01]  /*00f0*/  LDC R2, c[0x0][0x378] ;  /* 0x0000de00ff027b82 */ /* 0x000ee20000000800 */
[----:B--2---:R-:W-:Y:S02]  /*0100*/  IMAD R4, R4, UR4, R3 ;  /* 0x0000000404047c24 */ /* 0x004fe4000f8e0203 */
[----:B0-----:R-:W-:-:S04]  /*0110*/  IMAD R5, R5, UR5, R0 ;  /* 0x0000000505057c24 */ /* 0x001fc8000f8e0200 */
[----:B------:R-:W-:Y:S01]  /*0120*/  VIADD R3, R5, 0x1 ;  /* 0x0000000105037836 */ /* 0x000fe20000000000 */
[----:B-----5:R-:W-:-:S04]  /*0130*/  UIMAD UR5, UR8, UR9, URZ ;  /* 0x00000009080572a4 */ /* 0x020fc8000f8e02ff */
[----:B------:R-:W-:Y:S02]  /*0140*/  VIADDMNMX R3, R4, 0x1, R3, !PT ;  /* 0x0000000104037846 */ /* 0x000fe40007800103 */
[----:B---3--:R-:W-:-:S05]  /*0150*/  IMAD R0, R2, UR5, R7 ;  /* 0x0000000502007c24 */ /* 0x008fca000f8e0207 */
[----:B------:R-:W-:-:S04]  /*0160*/  VIADDMNMX R3, R0, 0x1, R3, !PT ;  /* 0x0000000100037846 */ /* 0x000fc80007800103 */
[----:B-1----:R-:W-:-:S13]  /*0170*/  ISETP.GT.AND P0, PT, R3, UR6, PT ;  /* 0x0000000603007c0c */ /* 0x002fda000bf04270 */
[----:B------:R-:W-:Y:S05]  /*0180*/  @P0 EXIT ;  /* 0x000000000000094d */ /* 0x000fea0003800000 */
[----:B------:R-:W0:Y:S01]  /*0190*/  LDC.64 R8, c[0x0][0x388] ;  /* 0x0000e200ff087b82 */ /* 0x000e220000000a00 */
[----:B------:R-:W1:Y:S07]  /*01a0*/  LDCU.64 UR4, c[0x0][0x358] ;  /* 0x00006b00ff0477ac */ /* 0x000e6e0008000a00 */
[----:B------:R-:W2:Y:S01]  /*01b0*/  LDC.64 R2, c[0x0][0x390] ;  /* 0x0000e400ff027b82 */ /* 0x000ea20000000a00 */
[----:B------:R-:W3:Y:S01]  /*01c0*/  MUFU.RCP64H R21, 6 ;  /* 0x4018000000157908 */ /* 0x000ee20000001800 */
[----:B------:R-:W-:Y:S01]  /*01d0*/  HFMA2 R20, -RZ, RZ, 0, 5.9604644775390625e-08 ;  /* 0x00000001ff147431 */ /* 0x000fe200000001ff */
[----:B------:R-:W4:Y:S01]  /*01e0*/  LDCU.64 UR6, c[0x0][0x3a0] ;  /* 0x00007400ff0677ac */ /* 0x000f220008000a00 */
[----:B0-----:R-:W-:-:S05]  /*01f0*/  IMAD.WIDE R8, R4, 0x8, R8 ;  /* 0x0000000804087825 */ /* 0x001fca00078e0208 */
[----:B-1----:R-:W5:Y:S04]  /*0200*/  LDG.E.64 R6, desc[UR4][R8.64] ;  /* 0x0000000408067981 */ /* 0x002f68000c1e1b00 */
[----:B------:R-:W3:Y:S04]  /*0210*/  LDG.E.64 R10, desc[UR4][R8.64+0x10] ;  /* 0x00001004080a7981 */ /* 0x000ee8000c1e1b00 */
[----:B------:R-:W4:Y:S01]  /*0220*/  LDG.E.64 R16, desc[UR4][R8.64+0x8] ;  /* 0x0000080408107981 */ /* 0x000f22000c1e1b00 */
[----:B--2---:R-:W-:-:S06]  /*0230*/  IMAD.WIDE R2, R4, 0x8, R2 ;  /* 0x0000000804027825 */ /* 0x004fcc00078e0202 */
[----:B------:R-:W2:Y:S01]  /*0240*/  LDG.E.64 R2, desc[UR4][R2.64+0x8] ;  /* 0x0000080402027981 */ /* 0x000ea2000c1e1b00 */
[----:B-----5:R-:W-:-:S04]  /*0250*/  IMAD.WIDE R12, R5, 0x8, R6 ;  /* 0x00000008050c7825 */ /* 0x020fc800078e0206 */
[C---:B---3--:R-:W-:Y:S02]  /*0260*/  IMAD.WIDE R14, R5.reuse, 0x8, R10 ;  /* 0x00000008050e7825 */ /* 0x048fe400078e020a */
[----:B------:R-:W3:Y:S02]  /*0270*/  LDG.E.64 R12, desc[UR4][R12.64+0x8] ;  /* 0x000008040c0c7981 */ /* 0x000ee4000c1e1b00 */
[C---:B----4-:R-:W-:Y:S02]  /*0280*/  IMAD.WIDE R16, R5.reuse, 0x8, R16 ;  /* 0x0000000805107825 */ /* 0x050fe400078e0210 */
[----:B------:R-:W4:Y:S04]  /*0290*/  LDG.E.64 R14, desc[UR4][R14.64+0x8] ;  /* 0x000008040e0e7981 */ /* 0x000f28000c1e1b00 */
[----:B------:R-:W5:Y:S04]  /*02a0*/  LDG.E.64 R6, desc[UR4][R16.64+0x10] ;  /* 0x0000100410067981 */ /* 0x000f68000c1e1b00 */
[----:B------:R-:W5:Y:S04]  /*02b0*/  LDG.E.64 R18, desc[UR4][R16.64] ;  /* 0x0000000410127981 */ /* 0x000f68000c1e1b00 */
[----:B------:R-:W5:Y:S01]  /*02c0*/  LDG.E.64 R10, desc[UR4][R16.64+0x8] ;  /* 0x00000804100a7981 */ /* 0x000f62000c1e1b00 */
[----:B--2---:R-:W-:-:S06]  /*02d0*/  IMAD.WIDE R8, R5, 0x8, R2 ;  /* 0x0000000805087825 */ /* 0x004fcc00078e0202 */
[----:B------:R-:W2:Y:S01]  /*02e0*/  LDG.E.64 R8, desc[UR4][R8.64+0x8] ;  /* 0x0000080408087981 */ /* 0x000ea2000c1e1b00 */
[----:B---3--:R-:W-:-:S04]  /*02f0*/  IMAD.WIDE R22, R0, 0x8, R12 ;  /* 0x0000000800167825 */ /* 0x008fc800078e020c */
[C---:B----4-:R-:W-:Y:S01]  /*0300*/  IMAD.WIDE R24, R0.reuse, 0x8, R14 ;  /* 0x0000000800187825 */ /* 0x050fe200078e020e */
[----:B------:R0:W3:Y:S03]  /*0310*/  LDG.E.64 R12, desc[UR4][R22.64+0x8] ;  /* 0x00000804160c7981 */ /* 0x0000e6000c1e1b00 */
[C---:B-----5:R-:W-:Y:S01]  /*0320*/  IMAD.WIDE R2, R0.reuse, 0x8, R6 ;  /* 0x0000000800027825 */ /* 0x060fe200078e0206 */
[----:B------:R-:W3:Y:S03]  /*0330*/  LDG.E.64 R14, desc[UR4][R24.64+0x8] ;  /* 0x00000804180e7981 */ /* 0x000ee6000c1e1b00 */
[C---:B------:R-:W-:Y:S02]  /*0340*/  IMAD.WIDE R26, R0.reuse, 0x8, R18 ;  /* 0x00000008001a7825 */ /* 0x040fe400078e0212 */
[----:B------:R-:W4:Y:S04]  /*0350*/  LDG.E.64 R2, desc[UR4][R2.64+0x8] ;  /* 0x0000080402027981 */ /* 0x000f28000c1e1b00 */
[----:B------:R-:W4:Y:S01]  /*0360*/  LDG.E.64 R6, desc[UR4][R26.64+0x8] ;  /* 0x000008041a067981 */ /* 0x000f22000c1e1b00 */
[----:B------:R-:W-:-:S05]  /*0370*/  IMAD.WIDE R28, R0, 0x8, R10 ;  /* 0x00000008001c7825 */ /* 0x000fca00078e020a */
[----:B------:R-:W5:Y:S04]  /*0380*/  LDG.E.64 R16, desc[UR4][R28.64] ;  /* 0x000000041c107981 */ /* 0x000f68000c1e1b00 */
[----:B------:R-:W5:Y:S01]  /*0390*/  LDG.E.64 R10, desc[UR4][R28.64+0x10] ;  /* 0x000010041c0a7981 */ /* 0x000f62000c1e1b00 */
[----:B--2---:R-:W-:-:S06]  /*03a0*/  IMAD.WIDE R8, R0, 0x8, R8 ;  /* 0x0000000800087825 */ /* 0x004fcc00078e0208 */
[----:B------:R-:W2:Y:S01]  /*03b0*/  LDG.E.64 R8, desc[UR4][R8.64+0x8] ;  /* 0x0000080408087981 */ /* 0x000ea2000c1e1b00 */
[----:B------:R-:W-:Y:S02]  /*03c0*/  IMAD.MOV.U32 R18, RZ, RZ, 0x0 ;  /* 0x00000000ff127424 */ /* 0x000fe400078e00ff */
[----:B------:R-:W-:-:S06]  /*03d0*/  IMAD.MOV.U32 R19, RZ, RZ, 0x40180000 ;  /* 0x40180000ff137424 */ /* 0x000fcc00078e00ff */
[----:B0-----:R-:W-:-:S08]  /*03e0*/  DFMA R22, R20, -R18, 1 ;  /* 0x3ff000001416742b */ /* 0x001fd00000000812 */
[----:B------:R-:W-:-:S08]  /*03f0*/  DFMA R22, R22, R22, R22 ;  /* 0x000000161616722b */ /* 0x000fd00000000016 */
[----:B------:R-:W-:-:S08]  /*0400*/  DFMA R22, R20, R22, R20 ;  /* 0x000000161416722b */ /* 0x000fd00000000014 */
[----:B------:R-:W-:-:S08]  /*0410*/  DFMA R18, R22, -R18, 1 ;  /* 0x3ff000001612742b */ /* 0x000fd00000000812 */
[----:B------:R-:W-:Y:S01]  /*0420*/  DFMA R18, R22, R18, R22 ;  /* 0x000000121612722b */ /* 0x000fe20000000016 */
[----:B------:R-:W-:Y:S01]  /*0430*/  BSSY.RECONVERGENT B0, `(.L_x_0) ;  /* 0x0000010000007945 */ /* 0x000fe20003800200 */
[----:B---3--:R-:W-:Y:S02]  /*0440*/  DADD R12, R12, R14 ;  /* 0x000000000c0c7229 */ /* 0x008fe4000000000e */
[----:B----4-:R-:W-:-:S08]  /*0450*/  DADD R2, R6, R2 ;  /* 0x0000000006027229 */ /* 0x010fd00000000002 */
[----:B------:R-:W-:Y:S02]  /*0460*/  DADD R2, R12, R2 ;  /* 0x000000000c027229 */ /* 0x000fe40000000002 */
[----:B-----5:R-:W-:-:S08]  /*0470*/  DADD R10, R16, R10 ;  /* 0x00000000100a7229 */ /* 0x020fd0000000000a */
[----:B------:R-:W-:-:S08]  /*0480*/  DADD R2, R10, R2 ;  /* 0x000000000a027229 */ /* 0x000fd00000000002 */
[----:B--2---:R-:W-:-:S08]  /*0490*/  DFMA R8, R8, UR6, R2 ;  /* 0x0000000608087c2b */ /* 0x004fd00008000002 */
[----:B------:R-:W-:-:S08]  /*04a0*/  DMUL R2, R8, R18 ;  /* 0x0000001208027228 */ /* 0x000fd00000000000 */
[----:B------:R-:W-:-:S08]  /*04b0*/  DFMA R6, R2, -6, R8 ;  /* 0xc01800000206782b */ /* 0x000fd00000000008 */
[----:B------:R-:W-:Y:S01]  /*04c0*/  DFMA R2, R18, R6, R2 ;  /* 0x000000061202722b */ /* 0x000fe20000000002 */
[----:B------:R-:W-:-:S09]  /*04d0*/  FSETP.GEU.AND P1, PT, |R9|, 6.5827683646048100446e-37, PT ;  /* 0x036000000900780b */ /* 0x000fd20003f2e200 */
[----:B------:R-:W-:-:S05]  /*04e0*/  FFMA R6, RZ, 2.375, R3 ;  /* 0x40180000ff067823 */ /* 0x000fca0000000003 */
[----:B------:R-:W-:-:S13]  /*04f0*/  FSETP.GT.AND P0, PT, |R6|, 1.469367938527859385e-39, PT ;  /* 0x001000000600780b */ /* 0x000fda0003f04200 */
[----:B------:R-:W-:Y:S05]  /*0500*/  @P0 BRA P1, `(.L_x_1) ;  /* 0x0000000000080947 */ /* 0x000fea0000800000 */
[----:B------:R-:W-:-:S07]  /*0510*/  MOV R10, 0x530 ;  /* 0x00000530000a7802 */ /* 0x000fce0000000f00 */
[----:B------:R-:W-:Y:S05]  /*0520*/  CALL.REL.NOINC `($__internal_0_$__cuda_sm20_div_rn_f64_full) ;  /* 0x0000000000247944 */ /* 0x000fea0003c00000 */
.L_x_1:
[----:B------:R-:W-:Y:S05]  /*0530*/  BSYNC.RECONVERGENT B0 ;  /* 0x0000000000007941 */ /* 0x000fea0003800200 */
.L_x_0:
[----:B------:R-:W0:Y:S02]  /*0540*/  LDC.64 R6, c[0x0][0x380] ;  /* 0x0000e000ff067b82 */ /* 0x000e240000000a00 */
[----:B0-----:R-:W-:-:S06]  /*0550*/  IMAD.WIDE R6, R4, 0x8, R6 ;  /* 0x0000000804067825 */ /* 0x001fcc00078e0206 */
[----:B------:R-:W2:Y:S02]  /*0560*/  LDG.E.64 R6, desc[UR4][R6.64+0x8] ;  /* 0x0000080406067981 */ /* 0x000ea4000c1e1b00 */
[----:B--2---:R-:W-:-:S06]  /*0570*/  IMAD.WIDE R4, R5, 0x8, R6 ;  /* 0x0000000805047825 */ /* 0x004fcc00078e0206 */
[----:B------:R-:W2:Y:S02]  /*0580*/  LDG.E.64 R4, desc[UR4][R4.64+0x8] ;  /* 0x0000080404047981 */ /* 0x000ea4000c1e1b00 */
[----:B--2---:R-:W-:-:S05]  /*0590*/  IMAD.WIDE R8, R0, 0x8, R4 ;  /* 0x0000000800087825 */ /* 0x004fca00078e0204 */
[----:B------:R-:W-:Y:S01]  /*05a0*/  STG.E.64 desc[UR4][R8.64+0x8], R2 ;  /* 0x0000080208007986 */ /* 0x000fe2000c101b04 */
[----:B------:R-:W-:Y:S05]  /*05b0*/  EXIT ;  /* 0x000000000000794d */ /* 0x000fea0003800000 */
        .weak           $__internal_0_$__cuda_sm20_div_rn_f64_full
        .type           $__internal_0_$__cuda_sm20_div_rn_f64_full,@function
        .size           $__internal_0_$__cuda_sm20_div_rn_f64_full,(.L_x_7 - $__internal_0_$__cuda_sm20_div_rn_f64_full)
$__internal_0_$__cuda_sm20_div_rn_f64_full:
[----:B------:R-:W-:Y:S01]  /*05c0*/  IMAD.MOV.U32 R3, RZ, RZ, 0x3ff80000 ;  /* 0x3ff80000ff037424 */ /* 0x000fe200078e00ff */
[----:B------:R-:W-:Y:S01]  /*05d0*/  MOV R6, R8 ;  /* 0x0000000800067202 */ /* 0x000fe20000000f00 */
[----:B------:R-:W-:Y:S01]  /*05e0*/  IMAD.MOV.U32 R2, RZ, RZ, 0x0 ;  /* 0x00000000ff027424 */ /* 0x000fe200078e00ff */
[----:B------:R-:W-:Y:S01]  /*05f0*/  BSSY.RECONVERGENT B1, `(.L_x_2) ;  /* 0x000004a000017945 */ /* 0x000fe20003800200 */
[----:B------:R-:W0:Y:S01]  /*0600*/  MUFU.RCP64H R13, R3 ;  /* 0x00000003000d7308 */ /* 0x000e220000001800 */
[----:B------:R-:W-:Y:S02]  /*0610*/  IMAD.MOV.U32 R12, RZ, RZ, 0x1 ;  /* 0x00000001ff0c7424 */ /* 0x000fe400078e00ff */
[----:B------:R-:W-:Y:S02]  /*0620*/  IMAD.MOV.U32 R7, RZ, RZ, R9 ;  /* 0x000000ffff077224 */ /* 0x000fe400078e0009 */
[----:B------:R-:W-:Y:S02]  /*0630*/  IMAD.MOV.U32 R8, RZ, RZ, 0x1ca00000 ;  /* 0x1ca00000ff087424 */ /* 0x000fe400078e00ff */
[----:B------:R-:W-:Y:S01]  /*0640*/  IMAD.MOV.U32 R21, RZ, RZ, 0x40100000 ;  /* 0x40100000ff157424 */ /* 0x000fe200078e00ff */
[----:B------:R-:W-:-:S02]  /*0650*/  FSETP.GEU.AND P1, PT, |R7|, 1.469367938527859385e-39, PT ;  /* 0x001000000700780b */ /* 0x000fc40003f2e200 */
[----:B------:R-:W-:Y:S02]  /*0660*/  LOP3.LUT R11, R7, 0x7ff00000, RZ, 0xc0, !PT ;  /* 0x7ff00000070b7812 */ /* 0x000fe400078ec0ff */
[----:B------:R-:W-:Y:S02]  /*0670*/  IADD3 R22, PT, PT, R21, -0x1, RZ ;  /* 0xffffffff15167810 */ /* 0x000fe40007ffe0ff */
[----:B------:R-:W-:Y:S01]  /*0680*/  ISETP.GE.U32.AND P0, PT, R11, 0x40100000, PT ;  /* 0x401000000b00780c */ /* 0x000fe20003f06070 */
[----:B------:R-:W-:Y:S01]  /*0690*/  IMAD.MOV.U32 R20, RZ, RZ, R11 ;  /* 0x000000ffff147224 */ /* 0x000fe200078e000b */
[----:B0-----:R-:W-:-:S08]  /*06a0*/  DFMA R14, R12, -R2, 1 ;  /* 0x3ff000000c0e742b */ /* 0x001fd00000000802 */
[----:B------:R-:W-:-:S08]  /*06b0*/  DFMA R14, R14, R14, R14 ;  /* 0x0000000e0e0e722b */ /* 0x000fd0000000000e */
[----:B------:R-:W-:Y:S01]  /*06c0*/  DFMA R16, R12, R14, R12 ;  /* 0x0000000e0c10722b */ /* 0x000fe2000000000c */
[----:B------:R-:W-:Y:S01]  /*06d0*/  SEL R15, R8, 0x63400000, !P0 ;  /* 0x63400000080f7807 */ /* 0x000fe20004000000 */
[----:B------:R-:W-:-:S03]  /*06e0*/  IMAD.MOV.U32 R8, RZ, RZ, R6 ;  /* 0x000000ffff087224 */ /* 0x000fc600078e0006 */
[C-C-:B------:R-:W-:Y:S02]  /*06f0*/  @!P1 LOP3.LUT R12, R15.reuse, 0x80000000, R7.reuse, 0xf8, !PT ;  /* 0x800000000f0c9812 */ /* 0x140fe400078ef807 */
[----:B------:R-:W-:Y:S01]  /*0700*/  LOP3.LUT R9, R15, 0x800fffff, R7, 0xf8, !PT ;  /* 0x800fffff0f097812 */ /* 0x000fe200078ef807 */
[----:B------:R-:W-:Y:S01]  /*0710*/  DFMA R18, R16, -R2, 1 ;  /* 0x3ff000001012742b */ /* 0x000fe20000000802 */
[----:B------:R-:W-:Y:S02]  /*0720*/  @!P1 LOP3.LUT R13, R12, 0x100000, RZ, 0xfc, !PT ;  /* 0x001000000c0d9812 */ /* 0x000fe400078efcff */
[----:B------:R-:W-:-:S06]  /*0730*/  @!P1 MOV R12, RZ ;  /* 0x000000ff000c9202 */ /* 0x000fcc0000000f00 */
[----:B------:R-:W-:Y:S02]  /*0740*/  @!P1 DFMA R8, R8, 2, -R12 ;  /* 0x400000000808982b */ /* 0x000fe4000000080c */
[----:B------:R-:W-:-:S08]  /*0750*/  DFMA R12, R16, R18, R16 ;  /* 0x00000012100c722b */ /* 0x000fd00000000010 */
[----:B------:R-:W-:Y:S01]  /*0760*/  @!P1 LOP3.LUT R20, R9, 0x7ff00000, RZ, 0xc0, !PT ;  /* 0x7ff0000009149812 */ /* 0x000fe200078ec0ff */
[----:B------:R-:W-:-:S04]  /*0770*/  DMUL R16, R12, R8 ;  /* 0x000000080c107228 */ /* 0x000fc80000000000 */
[----:B------:R-:W-:-:S04]  /*0780*/  VIADD R14, R20, 0xffffffff ;  /* 0xffffffff140e7836 */ /* 0x000fc80000000000 */
[----:B------:R-:W-:Y:S01]  /*0790*/  DFMA R18, R16, -R2, R8 ;  /* 0x800000021012722b */ /* 0x000fe20000000008 */
[----:B------:R-:W-:-:S04]  /*07a0*/  ISETP.GT.U32.AND P0, PT, R14, 0x7feffffe, PT ;  /* 0x7feffffe0e00780c */ /* 0x000fc80003f04070 */
[----:B------:R-:W-:-:S03]  /*07b0*/  ISETP.GT.U32.OR P0, PT, R22, 0x7feffffe, P0 ;  /* 0x7feffffe1600780c */ /* 0x000fc60000704470 */
[----:B------:R-:W-:-:S10]  /*07c0*/  DFMA R12, R12, R18, R16 ;  /* 0x000000120c0c722b */ /* 0x000fd40000000010 */
[----:B------:R-:W-:Y:S05]  /*07d0*/  @P0 BRA `(.L_x_3) ;  /* 0x0000000000680947 */ /* 0x000fea0003800000 */
[----:B------:R-:W-:-:S05]  /*07e0*/  IMAD.MOV.U32 R6, RZ, RZ, 0x40100000 ;  /* 0x40100000ff067424 */ /* 0x000fca00078e00ff */
[----:B------:R-:W-:-:S04]  /*07f0*/  VIADDMNMX R11, R11, -R6, 0xb9600000, !PT ;  /* 0xb96000000b0b7446 */ /* 0x000fc80007800906 */
[----:B------:R-:W-:-:S05]  /*0800*/  VIMNMX R6, PT, PT, R11, 0x46a00000, PT ;  /* 0x46a000000b067848 */ /* 0x000fca0003fe0100 */
[----:B------:R-:W-:Y:S02]  /*0810*/  IMAD.IADD R11, R6, 0x1, -R15 ;  /* 0x00000001060b7824 */ /* 0x000fe400078e0a0f */
[----:B------:R-:W-:-:S03]  /*0820*/  IMAD.MOV.U32 R6, RZ, RZ, RZ ;  /* 0x000000ffff067224 */ /* 0x000fc600078e00ff */
[----:B------:R-:W-:-:S06]  /*0830*/  IADD3 R7, PT, PT, R11, 0x7fe00000, RZ ;  /* 0x7fe000000b077810 */ /* 0x000fcc0007ffe0ff */
[----:B------:R-:W-:-:S10]  /*0840*/  DMUL R14, R12, R6 ;  /* 0x000000060c0e7228 */ /* 0x000fd40000000000 */
[----:B------:R-:W-:-:S13]  /*0850*/  FSETP.GTU.AND P0, PT, |R15|, 1.469367938527859385e-39, PT ;  /* 0x001000000f00780b */ /* 0x000fda0003f0c200 */
[----:B------:R-:W-:Y:S05]  /*0860*/  @P0 BRA `(.L_x_4) ;  /* 0x0000000000880947 */ /* 0x000fea0003800000 */
[----:B------:R-:W-:Y:S01]  /*0870*/  DFMA R2, R12, -R2, R8 ;  /* 0x800000020c02722b */ /* 0x000fe20000000008 */
[----:B------:R-:W-:-:S09]  /*0880*/  IMAD.MOV.U32 R6, RZ, RZ, RZ ;  /* 0x000000ffff067224 */ /* 0x000fd200078e00ff */
[C---:B------:R-:W-:Y:S02]  /*0890*/  FSETP.NEU.AND P0, PT, R3.reuse, RZ, PT ;  /* 0x000000ff0300720b */ /* 0x040fe40003f0d000 */
[----:B------:R-:W-:-:S04]  /*08a0*/  LOP3.LUT R2, R3, 0x40180000, RZ, 0x3c, !PT ;  /* 0x4018000003027812 */ /* 0x000fc800078e3cff */
[----:B------:R-:W-:-:S04]  /*08b0*/  LOP3.LUT R9, R2, 0x80000000, RZ, 0xc0, !PT ;  /* 0x8000000002097812 */ /* 0x000fc800078ec0ff */
[----:B------:R-:W-:-:S03]  /*08c0*/  LOP3.LUT R7, R9, R7, RZ, 0xfc, !PT ;  /* 0x0000000709077212 */ /* 0x000fc600078efcff */
[----:B------:R-:W-:Y:S05]  /*08d0*/  @!P0 BRA `(.L_x_4) ;  /* 0x00000000006c8947 */ /* 0x000fea0003800000 */
[C---:B------:R-:W-:Y:S01]  /*08e0*/  IADD3 R3, PT, PT, -R11.reuse, RZ, RZ ;  /* 0x000000ff0b037210 */ /* 0x040fe20007ffe1ff */
[----:B------:R-:W-:Y:S01]  /*08f0*/  IMAD.MOV.U32 R2, RZ, RZ, RZ ;  /* 0x000000ffff027224 */ /* 0x000fe200078e00ff */
[----:B------:R-:W-:Y:S01]  /*0900*/  DMUL.RP R6, R12, R6 ;  /* 0x000000060c067228 */ /* 0x000fe20000008000 */
[----:B------:R-:W-:-:S04]  /*0910*/  IADD3 R11, PT, PT, -R11, -0x43300000, RZ ;  /* 0xbcd000000b0b7810 */ /* 0x000fc80007ffe1ff */
[----:B------:R-:W-:-:S05]  /*0920*/  DFMA R2, R14, -R2, R12 ;  /* 0x800000020e02722b */ /* 0x000fca000000000c */
[----:B------:R-:W-:-:S05]  /*0930*/  LOP3.LUT R9, R7, R9, RZ, 0x3c, !PT ;  /* 0x0000000907097212 */ /* 0x000fca00078e3cff */
[----:B------:R-:W-:-:S04]  /*0940*/  FSETP.NEU.AND P0, PT, |R3|, R11, PT ;  /* 0x0000000b0300720b */ /* 0x000fc80003f0d200 */
[----:B------:R-:W-:Y:S02]  /*0950*/  FSEL R14, R6, R14, !P0 ;  /* 0x0000000e060e7208 */ /* 0x000fe40004000000 */
[----:B------:R-:W-:Y:S01]  /*0960*/  FSEL R15, R9, R15, !P0 ;  /* 0x0000000f090f7208 */ /* 0x000fe20004000000 */
[----:B------:R-:W-:Y:S06]  /*0970*/  BRA `(.L_x_4) ;  /* 0x0000000000447947 */ /* 0x000fec0003800000 */
.L_x_3:
[----:B------:R-:W-:-:S14]  /*0980*/  DSETP.NAN.AND P0, PT, R6, R6, PT ;  /* 0x000000060600722a */ /* 0x000fdc0003f08000 */
[----:B------:R-:W-:Y:S05]  /*0990*/  @P0 BRA `(.L_x_5) ;  /* 0x0000000000340947 */ /* 0x000fea0003800000 */
[----:B------:R-:W-:Y:S01]  /*09a0*/  ISETP.NE.AND P0, PT, R20, R21, PT ;  /* 0x000000151400720c */ /* 0x000fe20003f05270 */
[----:B------:R-:W-:Y:S01]  /*09b0*/  IMAD.MOV.U32 R14, RZ, RZ, 0x0 ;  /* 0x00000000ff0e7424 */ /* 0x000fe200078e00ff */
[----:B------:R-:W-:-:S11]  /*09c0*/  MOV R15, 0xfff80000 ;  /* 0xfff80000000f7802 */ /* 0x000fd60000000f00 */
[----:B------:R-:W-:Y:S05]  /*09d0*/  @!P0 BRA `(.L_x_4) ;  /* 0x00000000002c8947 */ /* 0x000fea0003800000 */
[----:B------:R-:W-:Y:S02]  /*09e0*/  ISETP.NE.AND P0, PT, R20, 0x7ff00000, PT ;  /* 0x7ff000001400780c */ /* 0x000fe40003f05270 */
[----:B------:R-:W-:Y:S02]  /*09f0*/  LOP3.LUT R6, R7, 0x40180000, RZ, 0x3c, !PT ;  /* 0x4018000007067812 */ /* 0x000fe400078e3cff */
[----:B------:R-:W-:Y:S02]  /*0a00*/  ISETP.EQ.OR P0, PT, R21, RZ, !P0 ;  /* 0x000000ff1500720c */ /* 0x000fe40004702670 */
[----:B------:R-:W-:-:S11]  /*0a10*/  LOP3.LUT R15, R6, 0x80000000, RZ, 0xc0, !PT ;  /* 0x80000000060f7812 */ /* 0x000fd600078ec0ff */
[----:B------:R-:W-:Y:S01]  /*0a20*/  @P0 LOP3.LUT R2, R15, 0x7ff00000, RZ, 0xfc, !PT ;  /* 0x7ff000000f020812 */ /* 0x000fe200078efcff */
[----:B------:R-:W-:Y:S02]  /*0a30*/  @!P0 IMAD.MOV.U32 R14, RZ, RZ, RZ ;  /* 0x000000ffff0e8224 */ /* 0x000fe400078e00ff */
[----:B------:R-:W-:Y:S01]  /*0a40*/  @P0 IMAD.MOV.U32 R14, RZ, RZ, RZ ;  /* 0x000000ffff0e0224 */ /* 0x000fe200078e00ff */
[----:B------:R-:W-:Y:S01]  /*0a50*/  @P0 MOV R15, R2 ;  /* 0x00000002000f0202 */ /* 0x000fe20000000f00 */
[----:B------:R-:W-:Y:S06]  /*0a60*/  BRA `(.L_x_4) ;  /* 0x0000000000087947 */ /* 0x000fec0003800000 */
.L_x_5:
[----:B------:R-:W-:Y:S01]  /*0a70*/  LOP3.LUT R15, R7, 0x80000, RZ, 0xfc, !PT ;  /* 0x00080000070f7812 */ /* 0x000fe200078efcff */
[----:B------:R-:W-:-:S07]  /*0a80*/  IMAD.MOV.U32 R14, RZ, RZ, R6 ;  /* 0x000000ffff0e7224 */ /* 0x000fce00078e0006 */
.L_x_4:
[----:B------:R-:W-:Y:S05]  /*0a90*/  BSYNC.RECONVERGENT B1 ;  /* 0x0000000000017941 */ /* 0x000fea0003800200 */
.L_x_2:
[----:B------:R-:W-:Y:S01]  /*0aa0*/  IMAD.MOV.U32 R11, RZ, RZ, 0x0 ;  /* 0x00000000ff0b7424 */ /* 0x000fe200078e00ff */
[----:B------:R-:W-:Y:S01]  /*0ab0*/  MOV R3, R15 ;  /* 0x0000000f00037202 */ /* 0x000fe20000000f00 */
[----:B------:R-:W-:Y:S02]  /*0ac0*/  IMAD.MOV.U32 R2, RZ, RZ, R14 ;  /* 0x000000ffff027224 */ /* 0x000fe400078e000e */
[----:B------:R-:W-:Y:S05]  /*0ad0*/  RET.REL.NODEC R10 `(_Z6jacobiPPPdS1_S1_id) ;  /* 0xfffffff40a487950 */ /* 0x000fea0003c3ffff */
.L_x_6:
[----:B------:R-:W-:-:S00]  /*0ae0*/  BRA `(.L_x_6) ;  /* 0xfffffffc00fc7947 */ /* 0x000fc0000383ffff */
[----:B------:R-:W-:-:S00]  /*0af0*/  NOP ;  /* 0x0000000000007918 */ /* 0x000fc00000000000 */
        /* <DEDUP_REMOVED lines=8> */
.L_x_7:


//--------------------- .nv.shared.reserved.0     --------------------------
	.section	.nv.shared.reserved.0,"aw",@nobits
	.weak		__nv_reservedSMEM_offset_0_alias
	.size		__nv_reservedSMEM_offset_0_alias, 0, 64
	.other		__nv_reservedSMEM_offset_0_alias,@"STO_CUDA_RESERVED_SHARED STV_DEFAULT"
__nv_reservedSMEM_offset_0_alias:
	.zero		0
	.zero		64


//--------------------- .nv.constant0._Z6jacobiPPPdS1_S1_id --------------------------
	.section	.nv.constant0._Z6jacobiPPPdS1_S1_id,"a",@progbits
	.sectionflags	@""
	.align	4
.nv.constant0._Z6jacobiPPPdS1_S1_id:
	.zero		936


//--------------------- SYMBOLS --------------------------

	.type		.nv.reservedSmem.offset0,@object
	.size		.nv.reservedSmem.offset0,0x4
